	.headerflags	@"EF_CUDA_TEXMODE_UNIFIED EF_CUDA_64BIT_ADDRESS EF_CUDA_ACCELERATORS EF_CUDA_SM90 EF_CUDA_VIRTUAL_SM(EF_CUDA_SM90)"
	.elftype	@"ET_EXEC"


//--------------------- .nv.info                  --------------------------
	.section	.nv.info,"",@"SHT_CUDA_INFO"
	.align	4


	//----- nvinfo : EIATTR_REGCOUNT
	.align		4
        /*0000*/ 	.byte	0x04, 0x2f
        /*0002*/ 	.short	(.L_1 - .L_0)
	.align		4
.L_0:
        /*0004*/ 	.word	index@(triton_poi_fused__unsafe_index_add_mul_sub_22)
        /*0008*/ 	.word	0x00000019


	//----- nvinfo : EIATTR_MIN_STACK_SIZE
	.align		4
.L_1:
        /*000c*/ 	.byte	0x04, 0x12
        /*000e*/ 	.short	(.L_3 - .L_2)
	.align		4
.L_2:
        /*0010*/ 	.word	index@(triton_poi_fused__unsafe_index_add_mul_sub_22)
        /*0014*/ 	.word	0x00000000


	//----- nvinfo : EIATTR_FRAME_SIZE
	.align		4
.L_3:
        /*0018*/ 	.byte	0x04, 0x11
        /*001a*/ 	.short	(.L_5 - .L_4)
	.align		4
.L_4:
        /*001c*/ 	.word	index@(triton_poi_fused__unsafe_index_add_mul_sub_22)
        /*0020*/ 	.word	0x00000000


	//----- nvinfo : EIATTR_MIN_STACK_SIZE
	.align		4
.L_5:
        /*0024*/ 	.byte	0x04, 0x12
        /*0026*/ 	.short	(.L_7 - .L_6)
	.align		4
.L_6:
        /*0028*/ 	.word	index@(triton_poi_fused__unsafe_index_add_mul_sub_22)
        /*002c*/ 	.word	0x00000000
.L_7:


//--------------------- .nv.info.triton_poi_fused__unsafe_index_add_mul_sub_22 --------------------------
	.section	.nv.info.triton_poi_fused__unsafe_index_add_mul_sub_22,"",@"SHT_CUDA_INFO"
	.sectionflags	@""
	.align	4


	//----- nvinfo : EIATTR_CUDA_API_VERSION
	.align		4
        /*0000*/ 	.byte	0x04, 0x37
        /*0002*/ 	.short	(.L_9 - .L_8)
.L_8:
        /*0004*/ 	.word	0x0000007c


	//----- nvinfo : EIATTR_KPARAM_INFO
	.align		4
.L_9:
        /*0008*/ 	.byte	0x04, 0x17
        /*000a*/ 	.short	(.L_11 - .L_10)
.L_10:
        /*000c*/ 	.word	0x00000000
        /*0010*/ 	.short	0x0006
        /*0012*/ 	.short	0x0030
        /*0014*/ 	.byte	0x00, 0xf0, 0x11, 0x00


	//----- nvinfo : EIATTR_KPARAM_INFO
	.align		4
.L_11:
        /*0018*/ 	.byte	0x04, 0x17
        /*001a*/ 	.short	(.L_13 - .L_12)
.L_12:
        /*001c*/ 	.word	0x00000000
        /*0020*/ 	.short	0x0005
        /*0022*/ 	.short	0x0028
        /*0024*/ 	.byte	0x00, 0xf4, 0x21, 0x00


	//----- nvinfo : EIATTR_KPARAM_INFO
	.align		4
.L_13:
        /*0028*/ 	.byte	0x04, 0x17
        /*002a*/ 	.short	(.L_15 - .L_14)
.L_14:
        /*002c*/ 	.word	0x00000000
        /*0030*/ 	.short	0x0004
        /*0032*/ 	.short	0x0020
        /*0034*/ 	.byte	0x00, 0xf4, 0x21, 0x00


	//----- nvinfo : EIATTR_KPARAM_INFO
	.align		4
.L_15:
        /*0038*/ 	.byte	0x04, 0x17
        /*003a*/ 	.short	(.L_17 - .L_16)
.L_16:
        /*003c*/ 	.word	0x00000000
        /*0040*/ 	.short	0x0003
        /*0042*/ 	.short	0x0018
        /*0044*/ 	.byte	0x00, 0xf4, 0x21, 0x00


	//----- nvinfo : EIATTR_KPARAM_INFO
	.align		4
.L_17:
        /*0048*/ 	.byte	0x04, 0x17
        /*004a*/ 	.short	(.L_19 - .L_18)
.L_18:
        /*004c*/ 	.word	0x00000000
        /*0050*/ 	.short	0x0002
        /*0052*/ 	.short	0x0010
        /*0054*/ 	.byte	0x00, 0xf4, 0x21, 0x00


	//----- nvinfo : EIATTR_KPARAM_INFO
	.align		4
.L_19:
        /*0058*/ 	.byte	0x04, 0x17
        /*005a*/ 	.short	(.L_21 - .L_20)
.L_20:
        /*005c*/ 	.word	0x00000000
        /*0060*/ 	.short	0x0001
        /*0062*/ 	.short	0x0008
        /*0064*/ 	.byte	0x00, 0xf4, 0x21, 0x00


	//----- nvinfo : EIATTR_KPARAM_INFO
	.align		4
.L_21:
        /*0068*/ 	.byte	0x04, 0x17
        /*006a*/ 	.short	(.L_23 - .L_22)
.L_22:
        /*006c*/ 	.word	0x00000000
        /*0070*/ 	.short	0x0000
        /*0072*/ 	.short	0x0000
        /*0074*/ 	.byte	0x00, 0xf4, 0x21, 0x00


	//----- nvinfo : EIATTR_SPARSE_MMA_MASK
	.align		4
.L_23:
        /*0078*/ 	.byte	0x03, 0x50
        /*007a*/ 	.short	0x0000


	//----- nvinfo : EIATTR_MAXREG_COUNT
	.align		4
        /*007c*/ 	.byte	0x03, 0x1b
        /*007e*/ 	.short	0x00ff


	//----- nvinfo : EIATTR_EXIT_INSTR_OFFSETS
	.align		4
        /*0080*/ 	.byte	0x04, 0x1c
        /*0082*/ 	.short	(.L_25 - .L_24)


	//   ....[0]....
.L_24:
        /*0084*/ 	.word	0x000004e0


	//----- nvinfo : EIATTR_REQNTID
	.align		4
.L_25:
        /*0088*/ 	.byte	0x04, 0x10
        /*008a*/ 	.short	(.L_27 - .L_26)
.L_26:
        /*008c*/ 	.word	0x00000100
        /*0090*/ 	.word	0x00000001
        /*0094*/ 	.word	0x00000001


	//----- nvinfo : EIATTR_CBANK_PARAM_SIZE
	.align		4
.L_27:
        /*0098*/ 	.byte	0x03, 0x19
        /*009a*/ 	.short	0x0034


	//----- nvinfo : EIATTR_PARAM_CBANK
	.align		4
        /*009c*/ 	.byte	0x04, 0x0a
        /*009e*/ 	.short	(.L_29 - .L_28)
	.align		4
.L_28:
        /*00a0*/ 	.word	index@(.nv.constant0.triton_poi_fused__unsafe_index_add_mul_sub_22)
        /*00a4*/ 	.short	0x0210
        /*00a6*/ 	.short	0x0034


	//----- nvinfo : EIATTR_SW_WAR
	.align		4
.L_29:
        /*00a8*/ 	.byte	0x04, 0x36
        /*00aa*/ 	.short	(.L_31 - .L_30)
.L_30:
        /*00ac*/ 	.word	0x00000008
.L_31:


//--------------------- .nv.callgraph             --------------------------
	.section	.nv.callgraph,"",@"SHT_CUDA_CALLGRAPH"
	.align	4
	.sectionentsize	8
	.align		4
        /*0000*/ 	.word	0x00000000
	.align		4
        /*0004*/ 	.word	0xffffffff
	.align		4
        /*0008*/ 	.word	0x00000000
	.align		4
        /*000c*/ 	.word	0xfffffffe
	.align		4
        /*0010*/ 	.word	0x00000000
	.align		4
        /*0014*/ 	.word	0xfffffffd
	.align		4
        /*0018*/ 	.word	0x00000000
	.align		4
        /*001c*/ 	.word	0xfffffffc


//--------------------- .text.triton_poi_fused__unsafe_index_add_mul_sub_22 --------------------------
	.section	.text.triton_poi_fused__unsafe_index_add_mul_sub_22,"ax",@progbits
	.align	128
        .global         triton_poi_fused__unsafe_index_add_mul_sub_22
        .type           triton_poi_fused__unsafe_index_add_mul_sub_22,@function
        .size           triton_poi_fused__unsafe_index_add_mul_sub_22,(.L_x_1 - triton_poi_fused__unsafe_index_add_mul_sub_22)
        .other          triton_poi_fused__unsafe_index_add_mul_sub_22,@"STO_CUDA_ENTRY STV_DEFAULT"
triton_poi_fused__unsafe_index_add_mul_sub_22:
.text.triton_poi_fused__unsafe_index_add_mul_sub_22:
[----:B------:R-:W-:Y:S01]  /*0000*/  LDC R1, c[0x0][0x28] ;  /* 0x00000a00ff017b82 */ /* 0x000fe20000000800 */
[----:B------:R-:W1:Y:S07]  /*0010*/  S2R R0, SR_TID.X ;  /* 0x0000000000007919 */ /* 0x000e6e0000002100 */
[----:B------:R-:W2:Y:S01]  /*0020*/  LDC.64 R14, c[0x0][0x210] ;  /* 0x00008400ff0e7b82 */ /* 0x000ea20000000a00 */
[----:B------:R-:W-:Y:S01]  /*0030*/  ULDC.64 UR4, c[0x0][0x208] ;  /* 0x0000820000047ab9 */ /* 0x000fe20000000a00 */
[----:B------:R-:W-:Y:S01]  /*0040*/  ULDC.64 UR6, c[0x0][0x220] ;  /* 0x0000880000067ab9 */ /* 0x000fe20000000a00 */
[----:B------:R-:W3:Y:S05]  /*0050*/  S2R R3, SR_CTAID.X ;  /* 0x0000000000037919 */ /* 0x000eea0000002500 */
[----:B------:R-:W4:Y:S01]  /*0060*/  LDC.64 R8, c[0x0][0x218] ;  /* 0x00008600ff087b82 */ /* 0x000f220000000a00 */
[----:B-1----:R-:W-:-:S05]  /*0070*/  IMAD.SHL.U32 R0, R0, 0x2, RZ ;  /* 0x0000000200007824 */ /* 0x002fca00078e00ff */
[----:B------:R-:W-:-:S05]  /*0080*/  LOP3.LUT R0, R0, 0x1fe, RZ, 0xc0, !PT ;  /* 0x000001fe00007812 */ /* 0x000fca00078ec0ff */
[----:B---3--:R-:W-:-:S05]  /*0090*/  IMAD R0, R3, 0x200, R0 ;  /* 0x0000020003007824 */ /* 0x008fca00078e0200 */
[----:B------:R-:W-:-:S04]  /*00a0*/  SHF.R.S32.HI R5, RZ, 0x1f, R0 ;  /* 0x0000001fff057819 */ /* 0x000fc80000011400 */
[----:B------:R-:W-:-:S04]  /*00b0*/  LEA.HI R2, R5, R0, RZ, 0x5 ;  /* 0x0000000005027211 */ /* 0x000fc800078f28ff */
[----:B------:R-:W-:Y:S02]  /*00c0*/  SHF.R.S32.HI R4, RZ, 0x5, R2 ;  /* 0x00000005ff047819 */ /* 0x000fe40000011402 */
[----:B------:R-:W-:Y:S02]  /*00d0*/  LOP3.LUT R7, R2, 0xffffffe0, RZ, 0xc0, !PT ;  /* 0xffffffe002077812 */ /* 0x000fe400078ec0ff */
[----:B------:R-:W-:-:S04]  /*00e0*/  LEA.HI R5, R4, R4, RZ, 0x5 ;  /* 0x0000000404057211 */ /* 0x000fc800078f28ff */
[----:B------:R-:W-:-:S05]  /*00f0*/  LOP3.LUT R5, R5, 0xffffffe0, RZ, 0xc0, !PT ;  /* 0xffffffe005057812 */ /* 0x000fca00078ec0ff */
[----:B------:R-:W-:-:S04]  /*0100*/  IMAD.IADD R5, R4, 0x1, -R5 ;  /* 0x0000000104057824 */ /* 0x000fc800078e0a05 */
[----:B--2---:R-:W-:Y:S02]  /*0110*/  IMAD.WIDE R14, R5, 0x8, R14 ;  /* 0x00000008050e7825 */ /* 0x004fe400078e020e */
[----:B------:R-:W1:Y:S04]  /*0120*/  LDC.64 R4, c[0x0][0x228] ;  /* 0x00008a00ff047b82 */ /* 0x000e680000000a00 */
[----:B------:R-:W2:Y:S01]  /*0130*/  LDG.E.EL.64 R14, desc[UR4][R14.64] ;  /* 0x000000040e0e7981 */ /* 0x000ea2000c2e1b00 */
[----:B------:R-:W-:-:S04]  /*0140*/  IMAD.IADD R12, R0, 0x1, -R7 ;  /* 0x00000001000c7824 */ /* 0x000fc800078e0a07 */
[----:B----4-:R-:W-:-:S06]  /*0150*/  IMAD.WIDE R8, R12, 0x8, R8 ;  /* 0x000000080c087825 */ /* 0x010fcc00078e0208 */
[----:B------:R-:W3:Y:S01]  /*0160*/  LDG.E.EL.128 R8, desc[UR4][R8.64] ;  /* 0x0000000408087981 */ /* 0x000ee2000c2e1d00 */
[----:B-1----:R-:W-:-:S06]  /*0170*/  IMAD.WIDE R4, R12, 0x8, R4 ;  /* 0x000000080c047825 */ /* 0x002fcc00078e0204 */
[----:B------:R-:W4:Y:S01]  /*0180*/  LDG.E.EL.128 R4, desc[UR4][R4.64] ;  /* 0x0000000404047981 */ /* 0x000f22000c2e1d00 */
[----:B------:R-:W-:-:S04]  /*0190*/  SHF.R.S32.HI R3, RZ, 0x16, R3 ;  /* 0x00000016ff037819 */ /* 0x000fc80000011403 */
[----:B------:R-:W-:-:S04]  /*01a0*/  SGXT R3, R3, 0x1 ;  /* 0x000000010303781a */ /* 0x000fc80000000200 */
[----:B------:R-:W-:Y:S02]  /*01b0*/  LEA.HI R3, R3, R0, RZ, 0xa ;  /* 0x0000000003037211 */ /* 0x000fe400078f50ff */
[----:B--2---:R-:W-:-:S04]  /*01c0*/  SHF.R.U32.HI R13, RZ, 0x1b, R15 ;  /* 0x0000001bff0d7819 */ /* 0x004fc8000001160f */
[----:B------:R-:W-:-:S04]  /*01d0*/  LOP3.LUT R13, R13, 0x10, RZ, 0xc0, !PT ;  /* 0x000000100d0d7812 */ /* 0x000fc800078ec0ff */
[----:B------:R-:W-:Y:S02]  /*01e0*/  IADD3 R16, P0, R14, R13, RZ ;  /* 0x0000000d0e107210 */ /* 0x000fe40007f1e0ff */
[----:B---3--:R-:W-:-:S03]  /*01f0*/  SHF.R.U32.HI R19, RZ, 0x19, R9 ;  /* 0x00000019ff137819 */ /* 0x008fc60000011609 */
[----:B------:R-:W-:Y:S01]  /*0200*/  IMAD.X R13, RZ, RZ, R15, P0 ;  /* 0x000000ffff0d7224 */ /* 0x000fe200000e060f */
[----:B------:R-:W-:Y:S01]  /*0210*/  LEA R2, P0, R8, UR6, 0x2 ;  /* 0x0000000608027c11 */ /* 0x000fe2000f8010ff */
[----:B------:R-:W-:Y:S01]  /*0220*/  IMAD.SHL.U32 R14, R16, 0x40, RZ ;  /* 0x00000040100e7824 */ /* 0x000fe200078e00ff */
[----:B------:R-:W-:Y:S02]  /*0230*/  SHF.R.U32.HI R15, RZ, 0x19, R11 ;  /* 0x00000019ff0f7819 */ /* 0x000fe4000001160b */
[----:B------:R-:W-:Y:S02]  /*0240*/  LEA R17, P1, R10, UR6, 0x2 ;  /* 0x000000060a117c11 */ /* 0x000fe4000f8210ff */
[----:B------:R-:W-:Y:S02]  /*0250*/  LEA.HI.X R18, R8, UR7, R9, 0x2, P0 ;  /* 0x0000000708127c11 */ /* 0x000fe400080f1409 */
[----:B------:R-:W-:Y:S02]  /*0260*/  SHF.L.U64.HI R13, R16, 0x6, R13 ;  /* 0x00000006100d7819 */ /* 0x000fe4000001020d */
[----:B------:R-:W-:-:S02]  /*0270*/  LOP3.LUT R15, R15, 0x40, RZ, 0xc0, !PT ;  /* 0x000000400f0f7812 */ /* 0x000fc400078ec0ff */
[----:B----4-:R-:W-:Y:S02]  /*0280*/  LEA R9, P4, R4, UR6, 0x2 ;  /* 0x0000000604097c11 */ /* 0x010fe4000f8810ff */
[----:B------:R-:W-:Y:S02]  /*0290*/  LEA.HI.X R16, R10, UR7, R11, 0x2, P1 ;  /* 0x000000070a107c11 */ /* 0x000fe400088f140b */
[--C-:B------:R-:W-:Y:S02]  /*02a0*/  SHF.R.U32.HI R11, RZ, 0x19, R5.reuse ;  /* 0x00000019ff0b7819 */ /* 0x100fe40000011605 */
[----:B------:R-:W-:Y:S02]  /*02b0*/  LEA.HI.X R20, R4, UR7, R5, 0x2, P4 ;  /* 0x0000000704147c11 */ /* 0x000fe4000a0f1405 */
[----:B------:R-:W1:Y:S01]  /*02c0*/  LDC.64 R4, c[0x0][0x230] ;  /* 0x00008c00ff047b82 */ /* 0x000e620000000a00 */
[----:B------:R-:W-:Y:S02]  /*02d0*/  IADD3 R8, P2, P3, R14, R17, R15 ;  /* 0x000000110e087210 */ /* 0x000fe40007b5e00f */
[----:B------:R-:W-:-:S02]  /*02e0*/  LOP3.LUT R19, R19, 0x40, RZ, 0xc0, !PT ;  /* 0x0000004013137812 */ /* 0x000fc400078ec0ff */
[----:B------:R-:W-:Y:S02]  /*02f0*/  LEA R15, P4, R6, UR6, 0x2 ;  /* 0x00000006060f7c11 */ /* 0x000fe4000f8810ff */
[----:B------:R-:W-:Y:S02]  /*0300*/  SHF.R.U32.HI R10, RZ, 0x19, R7 ;  /* 0x00000019ff0a7819 */ /* 0x000fe40000011607 */
[----:B------:R-:W-:Y:S02]  /*0310*/  LOP3.LUT R11, R11, 0x40, RZ, 0xc0, !PT ;  /* 0x000000400b0b7812 */ /* 0x000fe400078ec0ff */
[----:B------:R-:W-:Y:S02]  /*0320*/  IADD3 R2, P0, P1, R14, R2, R19 ;  /* 0x000000020e027210 */ /* 0x000fe4000791e013 */
[----:B------:R-:W-:Y:S02]  /*0330*/  LEA.HI.X R22, R6, UR7, R7, 0x2, P4 ;  /* 0x0000000706167c11 */ /* 0x000fe4000a0f1407 */
[----:B------:R-:W-:-:S02]  /*0340*/  LOP3.LUT R7, R10, 0x40, RZ, 0xc0, !PT ;  /* 0x000000400a077812 */ /* 0x000fc400078ec0ff */
[C---:B------:R-:W-:Y:S02]  /*0350*/  IADD3 R6, P4, P5, R14.reuse, R9, R11 ;  /* 0x000000090e067210 */ /* 0x040fe40007d9e00b */
[----:B------:R-:W-:Y:S02]  /*0360*/  SHF.R.S32.HI R11, RZ, 0xa, R3 ;  /* 0x0000000aff0b7819 */ /* 0x000fe40000011403 */
[----:B------:R-:W-:Y:S02]  /*0370*/  IADD3.X R3, R13, R18, RZ, P0, P1 ;  /* 0x000000120d037210 */ /* 0x000fe400007e24ff */
[----:B------:R-:W-:Y:S01]  /*0380*/  IADD3 R10, P0, P1, R14, R15, R7 ;  /* 0x0000000f0e0a7210 */ /* 0x000fe2000791e007 */
[----:B------:R-:W-:Y:S01]  /*0390*/  IMAD.SHL.U32 R15, R11, 0x100, RZ ;  /* 0x000001000b0f7824 */ /* 0x000fe200078e00ff */
[C---:B------:R-:W-:Y:S02]  /*03a0*/  IADD3.X R9, R13.reuse, R16, RZ, P2, P3 ;  /* 0x000000100d097210 */ /* 0x040fe400017e64ff */
[----:B------:R-:W-:Y:S01]  /*03b0*/  IADD3.X R7, R13, R20, RZ, P4, P5 ;  /* 0x000000140d077210 */ /* 0x000fe200027ea4ff */
[----:B------:R-:W-:Y:S01]  /*03c0*/  IMAD.WIDE R2, R15, 0x4, R2 ;  /* 0x000000040f027825 */ /* 0x000fe200078e0202 */
[----:B------:R-:W-:-:S03]  /*03d0*/  IADD3.X R11, R13, R22, RZ, P0, P1 ;  /* 0x000000160d0b7210 */ /* 0x000fc600007e24ff */
[C---:B------:R-:W-:Y:S02]  /*03e0*/  IMAD.WIDE R8, R15.reuse, 0x4, R8 ;  /* 0x000000040f087825 */ /* 0x040fe400078e0208 */
[----:B------:R-:W2:Y:S02]  /*03f0*/  LDG.E.EL R3, desc[UR4][R2.64] ;  /* 0x0000000402037981 */ /* 0x000ea4000c2e1900 */
[C---:B------:R-:W-:Y:S02]  /*0400*/  IMAD.WIDE R6, R15.reuse, 0x4, R6 ;  /* 0x000000040f067825 */ /* 0x040fe400078e0206 */
[----:B------:R-:W3:Y:S02]  /*0410*/  LDG.E.EL R8, desc[UR4][R8.64] ;  /* 0x0000000408087981 */ /* 0x000ee4000c2e1900 */
[----:B------:R-:W-:Y:S02]  /*0420*/  IMAD.WIDE R10, R15, 0x4, R10 ;  /* 0x000000040f0a7825 */ /* 0x000fe400078e020a */
[----:B------:R-:W2:Y:S02]  /*0430*/  LDG.E.EL R6, desc[UR4][R6.64] ;  /* 0x0000000406067981 */ /* 0x000ea4000c2e1900 */
[----:B-1----:R-:W-:-:S02]  /*0440*/  IMAD.WIDE R4, R12, 0x4, R4 ;  /* 0x000000040c047825 */ /* 0x002fc400078e0204 */
[----:B------:R-:W3:Y:S01]  /*0450*/  LDG.E.EL R11, desc[UR4][R10.64] ;  /* 0x000000040a0b7981 */ /* 0x000ee2000c2e1900 */
[----:B------:R-:W1:Y:S03]  /*0460*/  LDC.64 R12, c[0x0][0x238] ;  /* 0x00008e00ff0c7b82 */ /* 0x000e660000000a00 */
[----:B------:R-:W4:Y:S01]  /*0470*/  LDG.E.EL.64 R4, desc[UR4][R4.64] ;  /* 0x0000000404047981 */ /* 0x000f22000c2e1b00 */
[----:B-1----:R-:W-:-:S04]  /*0480*/  IMAD.WIDE R12, R0, 0x4, R12 ;  /* 0x00000004000c7825 */ /* 0x002fc800078e020c */
[----:B--2---:R-:W-:Y:S01]  /*0490*/  FADD R14, -R3, R6 ;  /* 0x00000006030e7221 */ /* 0x004fe20000000100 */
[----:B---3--:R-:W-:-:S03]  /*04a0*/  FADD R15, -R8, R11 ;  /* 0x0000000b080f7221 */ /* 0x008fc60000000100 */
[----:B----4-:R-:W-:Y:S01]  /*04b0*/  FFMA R14, R4, R14, R3 ;  /* 0x0000000e040e7223 */ /* 0x010fe20000000003 */
[----:B------:R-:W-:-:S05]  /*04c0*/  FFMA R15, R5, R15, R8 ;  /* 0x0000000f050f7223 */ /* 0x000fca0000000008 */
[----:B------:R-:W-:Y:S01]  /*04d0*/  STG.E.64 desc[UR4][R12.64], R14 ;  /* 0x0000000e0c007986 */ /* 0x000fe2000c101b04 */
[----:B------:R-:W-:Y:S05]  /*04e0*/  EXIT ;  /* 0x000000000000794d */ /* 0x000fea0003800000 */
.L_x_0:
[----:B------:R-:W-:-:S00]  /*04f0*/  BRA `(.L_x_0) ;  /* 0xfffffffc00fc7947 */ /* 0x000fc0000383ffff */
[----:B------:R-:W-:-:S00]  /*0500*/  NOP ;  /* 0x0000000000007918 */ /* 0x000fc00000000000 */
[----:B------:R-:W-:-:S00]  /*0510*/  NOP ;  /* 0x0000000000007918 */ /* 0x000fc00000000000 */
[----:B------:R-:W-:-:S00]  /*0520*/  NOP ;  /* 0x0000000000007918 */ /* 0x000fc00000000000 */
[----:B------:R-:W-:-:S00]  /*0530*/  NOP ;  /* 0x0000000000007918 */ /* 0x000fc00000000000 */
[----:B------:R-:W-:-:S00]  /*0540*/  NOP ;  /* 0x0000000000007918 */ /* 0x000fc00000000000 */
[----:B------:R-:W-:-:S00]  /*0550*/  NOP ;  /* 0x0000000000007918 */ /* 0x000fc00000000000 */
[----:B------:R-:W-:-:S00]  /*0560*/  NOP ;  /* 0x0000000000007918 */ /* 0x000fc00000000000 */
[----:B------:R-:W-:-:S00]  /*0570*/  NOP ;  /* 0x0000000000007918 */ /* 0x000fc00000000000 */
.L_x_1:


//--------------------- .nv.constant0.triton_poi_fused__unsafe_index_add_mul_sub_22 --------------------------
	.section	.nv.constant0.triton_poi_fused__unsafe_index_add_mul_sub_22,"a",@progbits
	.sectionflags	@""
	.align	4
.nv.constant0.triton_poi_fused__unsafe_index_add_mul_sub_22:
	.zero		580
